//
// Generated by NVIDIA NVVM Compiler
//
// Compiler Build ID: CL-36424714
// Cuda compilation tools, release 13.0, V13.0.88
// Based on NVVM 20.0.0
//

.version 9.0
.target sm_100
.address_size 64

	// .globl	_Z8sumArrayPfS_i
.extern .shared .align 16 .b8 sdata[];

.visible .entry _Z8sumArrayPfS_i(
	.param .u64 .ptr .align 1 _Z8sumArrayPfS_i_param_0,
	.param .u64 .ptr .align 1 _Z8sumArrayPfS_i_param_1,
	.param .u32 _Z8sumArrayPfS_i_param_2
)
{
	.reg .pred 	%p<6>;
	.reg .b32 	%r<15>;
	.reg .b32 	%f<9>;
	.reg .b64 	%rd<9>;

	ld.param.u64 	%rd2, [_Z8sumArrayPfS_i_param_0];
	ld.param.u64 	%rd1, [_Z8sumArrayPfS_i_param_1];
	ld.param.u32 	%r7, [_Z8sumArrayPfS_i_param_2];
	cvta.to.global.u64 	%rd3, %rd2;
	mov.u32 	%r1, %tid.x;
	mov.u32 	%r2, %ctaid.x;
	mov.u32 	%r14, %ntid.x;
	mad.lo.s32 	%r8, %r2, %r14, %r1;
	mul.wide.s32 	%rd4, %r8, 4;
	add.s64 	%rd5, %rd3, %rd4;
	ld.global.f32 	%f1, [%rd5];
	setp.lt.s32 	%p1, %r8, %r7;
	selp.f32 	%f2, 0f3F800000, 0f00000000, %p1;
	mul.f32 	%f3, %f1, %f2;
	shl.b32 	%r9, %r1, 2;
	mov.u32 	%r10, sdata;
	add.s32 	%r4, %r10, %r9;
	st.shared.f32 	[%r4], %f3;
	bar.sync 	0;
	setp.lt.u32 	%p2, %r14, 2;
	@%p2 bra 	$L__BB0_2;
$L__BB0_1:
	shr.u32 	%r6, %r14, 1;
	setp.lt.u32 	%p3, %r1, %r6;
	shl.b32 	%r11, %r6, 2;
	selp.b32 	%r12, %r11, 0, %p3;
	add.s32 	%r13, %r4, %r12;
	ld.shared.f32 	%f4, [%r13];
	selp.f32 	%f5, 0f3F800000, 0f00000000, %p3;
	ld.shared.f32 	%f6, [%r4];
	fma.rn.f32 	%f7, %f4, %f5, %f6;
	st.shared.f32 	[%r4], %f7;
	bar.sync 	0;
	setp.gt.u32 	%p4, %r14, 3;
	mov.u32 	%r14, %r6;
	@%p4 bra 	$L__BB0_1;
$L__BB0_2:
	setp.ne.s32 	%p5, %r1, 0;
	@%p5 bra 	$L__BB0_4;
	ld.shared.f32 	%f8, [sdata];
	cvta.to.global.u64 	%rd6, %rd1;
	mul.wide.u32 	%rd7, %r2, 4;
	add.s64 	%rd8, %rd6, %rd7;
	st.global.f32 	[%rd8], %f8;
$L__BB0_4:
	ret;

}


// ===== COMPILED SASS (sm_100) =====

	.target	sm_100

	.elftype	@"ET_EXEC"


//--------------------- .note.nv.tkinfo           --------------------------
	.section	.note.nv.tkinfo,"",@"SHT_NOTE"
	.sectionflags	@"SHF_NOTE_NV_TKINFO"
	.tkinfo
        /*0018*/ 	.word	0x00000002
        /*0030*/ 	.string	""
        /*0030*/ 	.string	"ptxas"
        /*0030*/ 	.string	"Cuda compilation tools, release 13.0, V13.0.88"
        /*0030*/ 	.string	"Build cuda_13.0.r13.0/compiler.36424714_0"
        /*0030*/ 	.string	"-arch sm_100 -m 64 "



//--------------------- .note.nv.cuinfo           --------------------------
	.section	.note.nv.cuinfo,"",@"SHT_NOTE"
	.sectionflags	@"SHF_NOTE_NV_CUINFO"
        /*0018*/ 	.short	0x0002
        /*001a*/ 	.short	0x0064
        /*001c*/ 	.short	0x0082
	.zero		2


//--------------------- .nv.info                  --------------------------
	.section	.nv.info,"",@"SHT_CUDA_INFO"
	.align	4


	//----- nvinfo : EIATTR_REGCOUNT
	.align		4
        /*0000*/ 	.byte	0x04, 0x2f
        /*0002*/ 	.short	(.L_1 - .L_0)
	.align		4
.L_0:
        /*0004*/ 	.word	index@(_Z8sumArrayPfS_i)
        /*0008*/ 	.word	0x0000000c


	//----- nvinfo : EIATTR_FRAME_SIZE
	.align		4
.L_1:
        /*000c*/ 	.byte	0x04, 0x11
        /*000e*/ 	.short	(.L_3 - .L_2)
	.align		4
.L_2:
        /*0010*/ 	.word	index@(_Z8sumArrayPfS_i)
        /*0014*/ 	.word	0x00000000


	//----- nvinfo : EIATTR_MIN_STACK_SIZE
	.align		4
.L_3:
        /*0018*/ 	.byte	0x04, 0x12
        /*001a*/ 	.short	(.L_5 - .L_4)
	.align		4
.L_4:
        /*001c*/ 	.word	index@(_Z8sumArrayPfS_i)
        /*0020*/ 	.word	0x00000000
.L_5:


//--------------------- .nv.compat                --------------------------
	.section	.nv.compat,"",@"SHT_CUDA_COMPAT_INFO"
	.align	4
        /*0000*/ 	.byte	0x02, 0x09, 0x00, 0x00, 0x02, 0x02, 0x01, 0x00, 0x02, 0x05, 0x05, 0x00, 0x03, 0x07, 0x01, 0x01
        /*0010*/ 	.byte	0x02, 0x03, 0x00, 0x00, 0x02, 0x06, 0x01, 0x00, 0x04, 0x0b, 0x08, 0x00, 0x09, 0x00, 0x00, 0x00
        /*0020*/ 	.byte	0x00, 0x00, 0x00, 0x00


//--------------------- .nv.info._Z8sumArrayPfS_i --------------------------
	.section	.nv.info._Z8sumArrayPfS_i,"",@"SHT_CUDA_INFO"
	.sectionflags	@""
	.align	4


	//----- nvinfo : EIATTR_CUDA_API_VERSION
	.align		4
        /*0000*/ 	.byte	0x04, 0x37
        /*0002*/ 	.short	(.L_7 - .L_6)
.L_6:
        /*0004*/ 	.word	0x00000082


	//----- nvinfo : EIATTR_KPARAM_INFO
	.align		4
.L_7:
        /*0008*/ 	.byte	0x04, 0x17
        /*000a*/ 	.short	(.L_9 - .L_8)
.L_8:
        /*000c*/ 	.word	0x00000000
        /*0010*/ 	.short	0x0002
        /*0012*/ 	.short	0x0010
        /*0014*/ 	.byte	0x00, 0xf0, 0x11, 0x00


	//----- nvinfo : EIATTR_KPARAM_INFO
	.align		4
.L_9:
        /*0018*/ 	.byte	0x04, 0x17
        /*001a*/ 	.short	(.L_11 - .L_10)
.L_10:
        /*001c*/ 	.word	0x00000000
        /*0020*/ 	.short	0x0001
        /*0022*/ 	.short	0x0008
        /*0024*/ 	.byte	0x00, 0xf5, 0x21, 0x00


	//----- nvinfo : EIATTR_KPARAM_INFO
	.align		4
.L_11:
        /*0028*/ 	.byte	0x04, 0x17
        /*002a*/ 	.short	(.L_13 - .L_12)
.L_12:
        /*002c*/ 	.word	0x00000000
        /*0030*/ 	.short	0x0000
        /*0032*/ 	.short	0x0000
        /*0034*/ 	.byte	0x00, 0xf5, 0x21, 0x00


	//----- nvinfo : EIATTR_SPARSE_MMA_MASK
	.align		4
.L_13:
        /*0038*/ 	.byte	0x03, 0x50
        /*003a*/ 	.short	0x0000


	//----- nvinfo : EIATTR_MAXREG_COUNT
	.align		4
        /*003c*/ 	.byte	0x03, 0x1b
        /*003e*/ 	.short	0x00ff


	//----- nvinfo : EIATTR_NUM_BARRIERS
	.align		4
        /*0040*/ 	.byte	0x02, 0x4c
        /*0042*/ 	.byte	0x01
	.zero		1


	//----- nvinfo : EIATTR_MERCURY_ISA_VERSION
	.align		4
        /*0044*/ 	.byte	0x03, 0x5f
        /*0046*/ 	.short	0x0101


	//----- nvinfo : EIATTR_VRC_CTA_INIT_COUNT
	.align		4
        /*0048*/ 	.byte	0x02, 0x4a
	.zero		1
	.zero		1


	//----- nvinfo : EIATTR_EXIT_INSTR_OFFSETS
	.align		4
        /*004c*/ 	.byte	0x04, 0x1c
        /*004e*/ 	.short	(.L_15 - .L_14)


	//   ....[0]....
.L_14:
        /*0050*/ 	.word	0x00000250


	//   ....[1]....
        /*0054*/ 	.word	0x000002a0


	//----- nvinfo : EIATTR_CBANK_PARAM_SIZE
	.align		4
.L_15:
        /*0058*/ 	.byte	0x03, 0x19
        /*005a*/ 	.short	0x0014


	//----- nvinfo : EIATTR_PARAM_CBANK
	.align		4
        /*005c*/ 	.byte	0x04, 0x0a
        /*005e*/ 	.short	(.L_17 - .L_16)
	.align		4
.L_16:
        /*0060*/ 	.word	index@(.nv.constant0._Z8sumArrayPfS_i)
        /*0064*/ 	.short	0x0380
        /*0066*/ 	.short	0x0014


	//----- nvinfo : EIATTR_SW_WAR
	.align		4
.L_17:
        /*0068*/ 	.byte	0x04, 0x36
        /*006a*/ 	.short	(.L_19 - .L_18)
.L_18:
        /*006c*/ 	.word	0x00000008
.L_19:


//--------------------- .nv.callgraph             --------------------------
	.section	.nv.callgraph,"",@"SHT_CUDA_CALLGRAPH"
	.align	4
	.sectionentsize	8
	.align		4
        /*0000*/ 	.word	0x00000000
	.align		4
        /*0004*/ 	.word	0xffffffff
	.align		4
        /*0008*/ 	.word	0x00000000
	.align		4
        /*000c*/ 	.word	0xfffffffe
	.align		4
        /*0010*/ 	.word	0x00000000
	.align		4
        /*0014*/ 	.word	0xfffffffd
	.align		4
        /*0018*/ 	.word	0x00000000
	.align		4
        /*001c*/ 	.word	0xfffffffc


//--------------------- .text._Z8sumArrayPfS_i    --------------------------
	.section	.text._Z8sumArrayPfS_i,"ax",@progbits
	.align	128
        .global         _Z8sumArrayPfS_i
        .type           _Z8sumArrayPfS_i,@function
        .size           _Z8sumArrayPfS_i,(.L_x_3 - _Z8sumArrayPfS_i)
        .other          _Z8sumArrayPfS_i,@"STO_CUDA_ENTRY STV_DEFAULT"
_Z8sumArrayPfS_i:
.text._Z8sumArrayPfS_i:
[----:B------:R-:W-:Y:S01]  /*0000*/  LDC R1, c[0x0][0x37c] ;  /* 0x0000df00ff017b82 */ /* 0x000fe20000000800 */
[----:B------:R-:W0:Y:S07]  /*0010*/  S2R R8, SR_TID.X ;  /* 0x0000000000087919 */ /* 0x000e2e0000002100 */
[----:B------:R-:W1:Y:S01]  /*0020*/  LDC.64 R2, c[0x0][0x380] ;  /* 0x0000e000ff027b82 */ /* 0x000e620000000a00 */
[----:B------:R-:W0:Y:S01]  /*0030*/  LDCU UR8, c[0x0][0x360] ;  /* 0x00006c00ff0877ac */ /* 0x000e220008000800 */
[----:B------:R-:W0:Y:S01]  /*0040*/  S2R R9, SR_CTAID.X ;  /* 0x0000000000097919 */ /* 0x000e220000002500 */
[----:B------:R-:W2:Y:S05]  /*0050*/  LDCU.64 UR6, c[0x0][0x358] ;  /* 0x00006b00ff0677ac */ /* 0x000eaa0008000a00 */
[----:B------:R-:W3:Y:S01]  /*0060*/  S2UR UR5, SR_CgaCtaId ;  /* 0x00000000000579c3 */ /* 0x000ee20000008800 */
[----:B------:R-:W4:Y:S01]  /*0070*/  LDCU UR4, c[0x0][0x390] ;  /* 0x00007200ff0477ac */ /* 0x000f220008000800 */
[----:B0-----:R-:W-:-:S04]  /*0080*/  IMAD R5, R9, UR8, R8 ;  /* 0x0000000809057c24 */ /* 0x001fc8000f8e0208 */
[----:B-1----:R-:W-:-:S06]  /*0090*/  IMAD.WIDE R2, R5, 0x4, R2 ;  /* 0x0000000405027825 */ /* 0x002fcc00078e0202 */
[----:B--2---:R-:W2:Y:S01]  /*00a0*/  LDG.E R2, desc[UR6][R2.64] ;  /* 0x0000000602027981 */ /* 0x004ea2000c1e1900 */
[----:B----4-:R-:W-:Y:S01]  /*00b0*/  ISETP.GE.AND P0, PT, R5, UR4, PT ;  /* 0x0000000405007c0c */ /* 0x010fe2000bf06270 */
[----:B------:R-:W-:Y:S01]  /*00c0*/  UMOV UR4, 0x400 ;  /* 0x0000040000047882 */ /* 0x000fe20000000000 */
[----:B------:R-:W-:Y:S02]  /*00d0*/  UISETP.GE.U32.AND UP0, UPT, UR8, 0x2, UPT ;  /* 0x000000020800788c */ /* 0x000fe4000bf06070 */
[----:B---3--:R-:W-:Y:S01]  /*00e0*/  ULEA UR4, UR5, UR4, 0x18 ;  /* 0x0000000405047291 */ /* 0x008fe2000f8ec0ff */
[----:B------:R-:W-:Y:S02]  /*00f0*/  FSEL R5, RZ, 1, P0 ;  /* 0x3f800000ff057808 */ /* 0x000fe40000000000 */
[----:B------:R-:W-:-:S03]  /*0100*/  ISETP.NE.AND P0, PT, R8, RZ, PT ;  /* 0x000000ff0800720c */ /* 0x000fc60003f05270 */
[----:B------:R-:W-:Y:S01]  /*0110*/  LEA R0, R8, UR4, 0x2 ;  /* 0x0000000408007c11 */ /* 0x000fe2000f8e10ff */
[----:B--2---:R-:W-:-:S05]  /*0120*/  FMUL R5, R2, R5 ;  /* 0x0000000502057220 */ /* 0x004fca0000400000 */
[----:B------:R0:W-:Y:S01]  /*0130*/  STS [R0], R5 ;  /* 0x0000000500007388 */ /* 0x0001e20000000800 */
[----:B------:R-:W-:Y:S06]  /*0140*/  BAR.SYNC.DEFER_BLOCKING 0x0 ;  /* 0x0000000000007b1d */ /* 0x000fec0000010000 */
[----:B------:R-:W-:Y:S05]  /*0150*/  BRA.U !UP0, `(.L_x_0) ;  /* 0x00000001083c7547 */ /* 0x000fea000b800000 */
[----:B------:R-:W-:-:S07]  /*0160*/  IMAD.U32 R2, RZ, RZ, UR8 ;  /* 0x00000008ff027e24 */ /* 0x000fce000f8e00ff */
.L_x_1:
[----:B------:R-:W-:Y:S01]  /*0170*/  SHF.R.U32.HI R3, RZ, 0x1, R2 ;  /* 0x00000001ff037819 */ /* 0x000fe20000011602 */
[----:B------:R-:W-:Y:S03]  /*0180*/  LDS R6, [R0] ;  /* 0x0000000000067984 */ /* 0x000fe60000000800 */
[----:B------:R-:W-:Y:S01]  /*0190*/  ISETP.GE.U32.AND P1, PT, R8, R3, PT ;  /* 0x000000030800720c */ /* 0x000fe20003f26070 */
[----:B------:R-:W-:-:S05]  /*01a0*/  IMAD.SHL.U32 R4, R3, 0x4, RZ ;  /* 0x0000000403047824 */ /* 0x000fca00078e00ff */
[----:B0-----:R-:W-:Y:S02]  /*01b0*/  SEL R5, R4, RZ, !P1 ;  /* 0x000000ff04057207 */ /* 0x001fe40004800000 */
[----:B------:R-:W-:Y:S02]  /*01c0*/  FSEL R4, RZ, 1, P1 ;  /* 0x3f800000ff047808 */ /* 0x000fe40000800000 */
[----:B------:R-:W-:Y:S01]  /*01d0*/  ISETP.GT.U32.AND P1, PT, R2, 0x3, PT ;  /* 0x000000030200780c */ /* 0x000fe20003f24070 */
[----:B------:R-:W-:Y:S02]  /*01e0*/  IMAD.IADD R5, R0, 0x1, R5 ;  /* 0x0000000100057824 */ /* 0x000fe400078e0205 */
[----:B------:R-:W-:-:S04]  /*01f0*/  IMAD.MOV.U32 R2, RZ, RZ, R3 ;  /* 0x000000ffff027224 */ /* 0x000fc800078e0003 */
[----:B------:R-:W0:Y:S02]  /*0200*/  LDS R5, [R5] ;  /* 0x0000000005057984 */ /* 0x000e240000000800 */
[----:B01----:R-:W-:-:S05]  /*0210*/  FFMA R7, R5, R4, R6 ;  /* 0x0000000405077223 */ /* 0x003fca0000000006 */
[----:B------:R1:W-:Y:S01]  /*0220*/  STS [R0], R7 ;  /* 0x0000000700007388 */ /* 0x0003e20000000800 */
[----:B------:R-:W-:Y:S06]  /*0230*/  BAR.SYNC.DEFER_BLOCKING 0x0 ;  /* 0x0000000000007b1d */ /* 0x000fec0000010000 */
[----:B------:R-:W-:Y:S05]  /*0240*/  @P1 BRA `(.L_x_1) ;  /* 0xfffffffc00c81947 */ /* 0x000fea000383ffff */
.L_x_0:
[----:B------:R-:W-:Y:S05]  /*0250*/  @P0 EXIT ;  /* 0x000000000000094d */ /* 0x000fea0003800000 */
[----:B0-----:R-:W0:Y:S01]  /*0260*/  LDS R5, [UR4] ;  /* 0x00000004ff057984 */ /* 0x001e220008000800 */
[----:B------:R-:W2:Y:S02]  /*0270*/  LDC.64 R2, c[0x0][0x388] ;  /* 0x0000e200ff027b82 */ /* 0x000ea40000000a00 */
[----:B--2---:R-:W-:-:S05]  /*0280*/  IMAD.WIDE.U32 R2, R9, 0x4, R2 ;  /* 0x0000000409027825 */ /* 0x004fca00078e0002 */
[----:B0-----:R-:W-:Y:S01]  /*0290*/  STG.E desc[UR6][R2.64], R5 ;  /* 0x0000000502007986 */ /* 0x001fe2000c101906 */
[----:B------:R-:W-:Y:S05]  /*02a0*/  EXIT ;  /* 0x000000000000794d */ /* 0x000fea0003800000 */
.L_x_2:
[----:B------:R-:W-:-:S00]  /*02b0*/  BRA `(.L_x_2) ;  /* 0xfffffffc00fc7947 */ /* 0x000fc0000383ffff */
[----:B------:R-:W-:-:S00]  /*02c0*/  NOP ;  /* 0x0000000000007918 */ /* 0x000fc00000000000 */
        /* <DEDUP_REMOVED lines=11> */
.L_x_3:


//--------------------- .nv.shared._Z8sumArrayPfS_i --------------------------
	.section	.nv.shared._Z8sumArrayPfS_i,"aw",@nobits
	.sectionflags	@""
	.align	16
	.zero		1024


//--------------------- .nv.shared.reserved.0     --------------------------
	.section	.nv.shared.reserved.0,"aw",@nobits
	.weak		__nv_reservedSMEM_offset_0_alias
	.size		__nv_reservedSMEM_offset_0_alias, 0, 64
	.other		__nv_reservedSMEM_offset_0_alias,@"STO_CUDA_RESERVED_SHARED STV_DEFAULT"
__nv_reservedSMEM_offset_0_alias:
	.zero		0
	.zero		64


//--------------------- .nv.constant0._Z8sumArrayPfS_i --------------------------
	.section	.nv.constant0._Z8sumArrayPfS_i,"a",@progbits
	.sectionflags	@""
	.align	4
.nv.constant0._Z8sumArrayPfS_i:
	.zero		916


//--------------------- SYMBOLS --------------------------

	.type		.nv.reservedSmem.offset0,@object
	.size		.nv.reservedSmem.offset0,0x4
	.type		.nv.reservedSmem.cap,@object
	.size		.nv.reservedSmem.cap,0x4
